//
// Generated by NVIDIA NVVM Compiler
//
// Compiler Build ID: CL-36424714
// Cuda compilation tools, release 13.0, V13.0.88
// Based on NVVM 20.0.0
//

.version 9.0
.target sm_100
.address_size 64

	// .globl	_Z11hello_worldPci

.visible .entry _Z11hello_worldPci(
	.param .u64 .ptr .align 1 _Z11hello_worldPci_param_0,
	.param .u32 _Z11hello_worldPci_param_1
)
{
	.reg .pred 	%p<2>;
	.reg .b16 	%rs<4>;
	.reg .b32 	%r<6>;
	.reg .b64 	%rd<5>;

	ld.param.u64 	%rd1, [_Z11hello_worldPci_param_0];
	ld.param.u32 	%r2, [_Z11hello_worldPci_param_1];
	mov.u32 	%r3, %ntid.x;
	mov.u32 	%r4, %ctaid.x;
	mov.u32 	%r5, %tid.x;
	mad.lo.s32 	%r1, %r3, %r4, %r5;
	setp.ge.s32 	%p1, %r1, %r2;
	@%p1 bra 	$L__BB0_2;
	cvta.to.global.u64 	%rd2, %rd1;
	cvt.s64.s32 	%rd3, %r1;
	add.s64 	%rd4, %rd2, %rd3;
	ld.global.u8 	%rs1, [%rd4];
	cvt.u16.u32 	%rs2, %r1;
	add.s16 	%rs3, %rs1, %rs2;
	st.global.u8 	[%rd4], %rs3;
$L__BB0_2:
	ret;

}


// ===== COMPILED SASS (sm_100) =====

	.target	sm_100

	.elftype	@"ET_EXEC"


//--------------------- .note.nv.tkinfo           --------------------------
	.section	.note.nv.tkinfo,"",@"SHT_NOTE"
	.sectionflags	@"SHF_NOTE_NV_TKINFO"
	.tkinfo
        /*0018*/ 	.word	0x00000002
        /*0030*/ 	.string	""
        /*0030*/ 	.string	"ptxas"
        /*0030*/ 	.string	"Cuda compilation tools, release 13.0, V13.0.88"
        /*0030*/ 	.string	"Build cuda_13.0.r13.0/compiler.36424714_0"
        /*0030*/ 	.string	"-arch sm_100 -m 64 "



//--------------------- .note.nv.cuinfo           --------------------------
	.section	.note.nv.cuinfo,"",@"SHT_NOTE"
	.sectionflags	@"SHF_NOTE_NV_CUINFO"
        /*0018*/ 	.short	0x0002
        /*001a*/ 	.short	0x0064
        /*001c*/ 	.short	0x0082
	.zero		2


//--------------------- .nv.info                  --------------------------
	.section	.nv.info,"",@"SHT_CUDA_INFO"
	.align	4


	//----- nvinfo : EIATTR_REGCOUNT
	.align		4
        /*0000*/ 	.byte	0x04, 0x2f
        /*0002*/ 	.short	(.L_1 - .L_0)
	.align		4
.L_0:
        /*0004*/ 	.word	index@(_Z11hello_worldPci)
        /*0008*/ 	.word	0x00000008


	//----- nvinfo : EIATTR_FRAME_SIZE
	.align		4
.L_1:
        /*000c*/ 	.byte	0x04, 0x11
        /*000e*/ 	.short	(.L_3 - .L_2)
	.align		4
.L_2:
        /*0010*/ 	.word	index@(_Z11hello_worldPci)
        /*0014*/ 	.word	0x00000000


	//----- nvinfo : EIATTR_MIN_STACK_SIZE
	.align		4
.L_3:
        /*0018*/ 	.byte	0x04, 0x12
        /*001a*/ 	.short	(.L_5 - .L_4)
	.align		4
.L_4:
        /*001c*/ 	.word	index@(_Z11hello_worldPci)
        /*0020*/ 	.word	0x00000000
.L_5:


//--------------------- .nv.compat                --------------------------
	.section	.nv.compat,"",@"SHT_CUDA_COMPAT_INFO"
	.align	4
        /*0000*/ 	.byte	0x02, 0x09, 0x00, 0x00, 0x02, 0x02, 0x01, 0x00, 0x02, 0x05, 0x05, 0x00, 0x03, 0x07, 0x01, 0x01
        /*0010*/ 	.byte	0x02, 0x03, 0x00, 0x00, 0x02, 0x06, 0x01, 0x00, 0x04, 0x0b, 0x08, 0x00, 0x09, 0x00, 0x00, 0x00
        /*0020*/ 	.byte	0x00, 0x00, 0x00, 0x00


//--------------------- .nv.info._Z11hello_worldPci --------------------------
	.section	.nv.info._Z11hello_worldPci,"",@"SHT_CUDA_INFO"
	.sectionflags	@""
	.align	4


	//----- nvinfo : EIATTR_CUDA_API_VERSION
	.align		4
        /*0000*/ 	.byte	0x04, 0x37
        /*0002*/ 	.short	(.L_7 - .L_6)
.L_6:
        /*0004*/ 	.word	0x00000082


	//----- nvinfo : EIATTR_KPARAM_INFO
	.align		4
.L_7:
        /*0008*/ 	.byte	0x04, 0x17
        /*000a*/ 	.short	(.L_9 - .L_8)
.L_8:
        /*000c*/ 	.word	0x00000000
        /*0010*/ 	.short	0x0001
        /*0012*/ 	.short	0x0008
        /*0014*/ 	.byte	0x00, 0xf0, 0x11, 0x00


	//----- nvinfo : EIATTR_KPARAM_INFO
	.align		4
.L_9:
        /*0018*/ 	.byte	0x04, 0x17
        /*001a*/ 	.short	(.L_11 - .L_10)
.L_10:
        /*001c*/ 	.word	0x00000000
        /*0020*/ 	.short	0x0000
        /*0022*/ 	.short	0x0000
        /*0024*/ 	.byte	0x00, 0xf5, 0x21, 0x00


	//----- nvinfo : EIATTR_SPARSE_MMA_MASK
	.align		4
.L_11:
        /*0028*/ 	.byte	0x03, 0x50
        /*002a*/ 	.short	0x0000


	//----- nvinfo : EIATTR_MAXREG_COUNT
	.align		4
        /*002c*/ 	.byte	0x03, 0x1b
        /*002e*/ 	.short	0x00ff


	//----- nvinfo : EIATTR_MERCURY_ISA_VERSION
	.align		4
        /*0030*/ 	.byte	0x03, 0x5f
        /*0032*/ 	.short	0x0101


	//----- nvinfo : EIATTR_VRC_CTA_INIT_COUNT
	.align		4
        /*0034*/ 	.byte	0x02, 0x4a
	.zero		1
	.zero		1


	//----- nvinfo : EIATTR_EXIT_INSTR_OFFSETS
	.align		4
        /*0038*/ 	.byte	0x04, 0x1c
        /*003a*/ 	.short	(.L_13 - .L_12)


	//   ....[0]....
.L_12:
        /*003c*/ 	.word	0x00000070


	//   ....[1]....
        /*0040*/ 	.word	0x000000f0


	//----- nvinfo : EIATTR_CBANK_PARAM_SIZE
	.align		4
.L_13:
        /*0044*/ 	.byte	0x03, 0x19
        /*0046*/ 	.short	0x000c


	//----- nvinfo : EIATTR_PARAM_CBANK
	.align		4
        /*0048*/ 	.byte	0x04, 0x0a
        /*004a*/ 	.short	(.L_15 - .L_14)
	.align		4
.L_14:
        /*004c*/ 	.word	index@(.nv.constant0._Z11hello_worldPci)
        /*0050*/ 	.short	0x0380
        /*0052*/ 	.short	0x000c


	//----- nvinfo : EIATTR_SW_WAR
	.align		4
.L_15:
        /*0054*/ 	.byte	0x04, 0x36
        /*0056*/ 	.short	(.L_17 - .L_16)
.L_16:
        /*0058*/ 	.word	0x00000008
.L_17:


//--------------------- .nv.callgraph             --------------------------
	.section	.nv.callgraph,"",@"SHT_CUDA_CALLGRAPH"
	.align	4
	.sectionentsize	8
	.align		4
        /*0000*/ 	.word	0x00000000
	.align		4
        /*0004*/ 	.word	0xffffffff
	.align		4
        /*0008*/ 	.word	0x00000000
	.align		4
        /*000c*/ 	.word	0xfffffffe
	.align		4
        /*0010*/ 	.word	0x00000000
	.align		4
        /*0014*/ 	.word	0xfffffffd
	.align		4
        /*0018*/ 	.word	0x00000000
	.align		4
        /*001c*/ 	.word	0xfffffffc


//--------------------- .text._Z11hello_worldPci  --------------------------
	.section	.text._Z11hello_worldPci,"ax",@progbits
	.align	128
        .global         _Z11hello_worldPci
        .type           _Z11hello_worldPci,@function
        .size           _Z11hello_worldPci,(.L_x_1 - _Z11hello_worldPci)
        .other          _Z11hello_worldPci,@"STO_CUDA_ENTRY STV_DEFAULT"
_Z11hello_worldPci:
.text._Z11hello_worldPci:
[----:B------:R-:W-:Y:S01]  /*0000*/  LDC R1, c[0x0][0x37c] ;  /* 0x0000df00ff017b82 */ /* 0x000fe20000000800 */
[----:B------:R-:W0:Y:S01]  /*0010*/  S2R R0, SR_CTAID.X ;  /* 0x0000000000007919 */ /* 0x000e220000002500 */
[----:B------:R-:W0:Y:S01]  /*0020*/  LDCU UR4, c[0x0][0x360] ;  /* 0x00006c00ff0477ac */ /* 0x000e220008000800 */
[----:B------:R-:W0:Y:S01]  /*0030*/  S2R R3, SR_TID.X ;  /* 0x0000000000037919 */ /* 0x000e220000002100 */
[----:B------:R-:W1:Y:S01]  /*0040*/  LDCU UR5, c[0x0][0x388] ;  /* 0x00007100ff0577ac */ /* 0x000e620008000800 */
[----:B0-----:R-:W-:-:S05]  /*0050*/  IMAD R0, R0, UR4, R3 ;  /* 0x0000000400007c24 */ /* 0x001fca000f8e0203 */
[----:B-1----:R-:W-:-:S13]  /*0060*/  ISETP.GE.AND P0, PT, R0, UR5, PT ;  /* 0x0000000500007c0c */ /* 0x002fda000bf06270 */
[----:B------:R-:W-:Y:S05]  /*0070*/  @P0 EXIT ;  /* 0x000000000000094d */ /* 0x000fea0003800000 */
[----:B------:R-:W0:Y:S01]  /*0080*/  LDCU.64 UR6, c[0x0][0x380] ;  /* 0x00007000ff0677ac */ /* 0x000e220008000a00 */
[----:B------:R-:W1:Y:S01]  /*0090*/  LDCU.64 UR4, c[0x0][0x358] ;  /* 0x00006b00ff0477ac */ /* 0x000e620008000a00 */
[----:B0-----:R-:W-:-:S04]  /*00a0*/  IADD3 R2, P0, PT, R0, UR6, RZ ;  /* 0x0000000600027c10 */ /* 0x001fc8000ff1e0ff */
[----:B------:R-:W-:-:S05]  /*00b0*/  LEA.HI.X.SX32 R3, R0, UR7, 0x1, P0 ;  /* 0x0000000700037c11 */ /* 0x000fca00080f0eff */
[----:B-1----:R-:W2:Y:S02]  /*00c0*/  LDG.E.U8 R5, desc[UR4][R2.64] ;  /* 0x0000000402057981 */ /* 0x002ea4000c1e1100 */
[----:B--2---:R-:W-:-:S05]  /*00d0*/  IMAD.IADD R5, R0, 0x1, R5 ;  /* 0x0000000100057824 */ /* 0x004fca00078e0205 */
[----:B------:R-:W-:Y:S01]  /*00e0*/  STG.E.U8 desc[UR4][R2.64], R5 ;  /* 0x0000000502007986 */ /* 0x000fe2000c101104 */
[----:B------:R-:W-:Y:S05]  /*00f0*/  EXIT ;  /* 0x000000000000794d */ /* 0x000fea0003800000 */
.L_x_0:
[----:B------:R-:W-:-:S00]  /*0100*/  BRA `(.L_x_0) ;  /* 0xfffffffc00fc7947 */ /* 0x000fc0000383ffff */
[----:B------:R-:W-:-:S00]  /*0110*/  NOP ;  /* 0x0000000000007918 */ /* 0x000fc00000000000 */
        /* <DEDUP_REMOVED lines=14> */
.L_x_1:


//--------------------- .nv.shared.reserved.0     --------------------------
	.section	.nv.shared.reserved.0,"aw",@nobits
	.weak		__nv_reservedSMEM_offset_0_alias
	.size		__nv_reservedSMEM_offset_0_alias, 0, 64
	.other		__nv_reservedSMEM_offset_0_alias,@"STO_CUDA_RESERVED_SHARED STV_DEFAULT"
__nv_reservedSMEM_offset_0_alias:
	.zero		0
	.zero		64


//--------------------- .nv.constant0._Z11hello_worldPci --------------------------
	.section	.nv.constant0._Z11hello_worldPci,"a",@progbits
	.sectionflags	@""
	.align	4
.nv.constant0._Z11hello_worldPci:
	.zero		908


//--------------------- SYMBOLS --------------------------

	.type		.nv.reservedSmem.offset0,@object
	.size		.nv.reservedSmem.offset0,0x4
